	.headerflags	@"EF_CUDA_TEXMODE_UNIFIED EF_CUDA_64BIT_ADDRESS EF_CUDA_SM89 EF_CUDA_VIRTUAL_SM(EF_CUDA_SM89)"
	.elftype	@"ET_EXEC"


//--------------------- .nv.info                  --------------------------
	.section	.nv.info,"",@"SHT_CUDA_INFO"
	.align	4


	//----- nvinfo : EIATTR_REGCOUNT
	.align		4
        /*0000*/ 	.byte	0x04, 0x2f
        /*0002*/ 	.short	(.L_1 - .L_0)
	.align		4
.L_0:
        /*0004*/ 	.word	index@(triton__0d1d2de)
        /*0008*/ 	.word	0x0000000a


	//----- nvinfo : EIATTR_MAX_STACK_SIZE
	.align		4
.L_1:
        /*000c*/ 	.byte	0x04, 0x23
        /*000e*/ 	.short	(.L_3 - .L_2)
	.align		4
.L_2:
        /*0010*/ 	.word	index@(triton__0d1d2de)
        /*0014*/ 	.word	0x00000000


	//----- nvinfo : EIATTR_MIN_STACK_SIZE
	.align		4
.L_3:
        /*0018*/ 	.byte	0x04, 0x12
        /*001a*/ 	.short	(.L_5 - .L_4)
	.align		4
.L_4:
        /*001c*/ 	.word	index@(triton__0d1d2de)
        /*0020*/ 	.word	0x00000000


	//----- nvinfo : EIATTR_FRAME_SIZE
	.align		4
.L_5:
        /*0024*/ 	.byte	0x04, 0x11
        /*0026*/ 	.short	(.L_7 - .L_6)
	.align		4
.L_6:
        /*0028*/ 	.word	index@(triton__0d1d2de)
        /*002c*/ 	.word	0x00000000
.L_7:


//--------------------- .nv.info.triton__0d1d2de  --------------------------
	.section	.nv.info.triton__0d1d2de,"",@"SHT_CUDA_INFO"
	.align	4


	//----- nvinfo : EIATTR_CUDA_API_VERSION
	.align		4
        /*0000*/ 	.byte	0x04, 0x37
        /*0002*/ 	.short	(.L_9 - .L_8)
.L_8:
        /*0004*/ 	.word	0x0000007b


	//----- nvinfo : EIATTR_PARAM_CBANK
	.align		4
.L_9:
        /*0008*/ 	.byte	0x04, 0x0a
        /*000a*/ 	.short	(.L_11 - .L_10)
	.align		4
.L_10:
        /*000c*/ 	.word	index@(.nv.constant0.triton__0d1d2de)
        /*0010*/ 	.short	0x0160
        /*0012*/ 	.short	0x0014


	//----- nvinfo : EIATTR_CBANK_PARAM_SIZE
	.align		4
.L_11:
        /*0014*/ 	.byte	0x03, 0x19
        /*0016*/ 	.short	0x0014


	//----- nvinfo : EIATTR_KPARAM_INFO
	.align		4
        /*0018*/ 	.byte	0x04, 0x17
        /*001a*/ 	.short	(.L_13 - .L_12)
.L_12:
        /*001c*/ 	.word	0x00000000
        /*0020*/ 	.short	0x0002
        /*0022*/ 	.short	0x0010
        /*0024*/ 	.byte	0x00, 0xf0, 0x11, 0x00


	//----- nvinfo : EIATTR_KPARAM_INFO
	.align		4
.L_13:
        /*0028*/ 	.byte	0x04, 0x17
        /*002a*/ 	.short	(.L_15 - .L_14)
.L_14:
        /*002c*/ 	.word	0x00000000
        /*0030*/ 	.short	0x0001
        /*0032*/ 	.short	0x0008
        /*0034*/ 	.byte	0x00, 0xf0, 0x21, 0x00


	//----- nvinfo : EIATTR_KPARAM_INFO
	.align		4
.L_15:
        /*0038*/ 	.byte	0x04, 0x17
        /*003a*/ 	.short	(.L_17 - .L_16)
.L_16:
        /*003c*/ 	.word	0x00000000
        /*0040*/ 	.short	0x0000
        /*0042*/ 	.short	0x0000
        /*0044*/ 	.byte	0x00, 0xf0, 0x21, 0x00


	//----- nvinfo : EIATTR_MAXREG_COUNT
	.align		4
.L_17:
        /*0048*/ 	.byte	0x03, 0x1b
        /*004a*/ 	.short	0x00ff


	//----- nvinfo : EIATTR_EXIT_INSTR_OFFSETS
	.align		4
        /*004c*/ 	.byte	0x04, 0x1c
        /*004e*/ 	.short	(.L_19 - .L_18)


	//   ....[0]....
.L_18:
        /*0050*/ 	.word	0x000001d0


	//   ....[1]....
        /*0054*/ 	.word	0x00000210


	//----- nvinfo : EIATTR_MAX_THREADS
	.align		4
.L_19:
        /*0058*/ 	.byte	0x04, 0x05
        /*005a*/ 	.short	(.L_21 - .L_20)
.L_20:
        /*005c*/ 	.word	0x00000080
        /*0060*/ 	.word	0x00000001
        /*0064*/ 	.word	0x00000001


	//----- nvinfo : EIATTR_CRS_STACK_SIZE
	.align		4
.L_21:
        /*0068*/ 	.byte	0x04, 0x1e
        /*006a*/ 	.short	(.L_23 - .L_22)
.L_22:
        /*006c*/ 	.word	0x00000000
.L_23:


//--------------------- .nv.rel.action            --------------------------
	.section	.nv.rel.action,"",@"SHT_CUDA_RELOCINFO"
	.align	8
	.sectionentsize	8
        /*0000*/ 	.byte	0x73, 0x00, 0x00, 0x00, 0x00, 0x00, 0x00, 0x00, 0x00, 0x00, 0x00, 0x11, 0x25, 0x00, 0x05, 0x36


//--------------------- .nv.constant0.triton__0d1d2de --------------------------
	.section	.nv.constant0.triton__0d1d2de,"a",@progbits
	.align	4
.nv.constant0.triton__0d1d2de:
	.zero		372


//--------------------- .text.triton__0d1d2de     --------------------------
	.section	.text.triton__0d1d2de,"ax",@progbits
	.sectioninfo	@"SHI_REGISTERS=10"
	.align	128
        .global         triton__0d1d2de
        .type           triton__0d1d2de,@function
        .size           triton__0d1d2de,(.L_x_3 - triton__0d1d2de)
        .other          triton__0d1d2de,@"STO_CUDA_ENTRY STV_DEFAULT"
triton__0d1d2de:
.text.triton__0d1d2de:
[----:B------:R-:W-:-:S02]  /*0000*/  MOV R1, c[0x0][0x28] ;  /* 0x00000a0000017a02 */ /* 0x000fc40000000f00 */
[----:B------:R-:W0:Y:S01]  /*0010*/  S2R R0, SR_TID.X ;  /* 0x0000000000007919 */ /* 0x000e220000002100 */
[----:B------:R-:W-:Y:S01]  /*0020*/  ULDC.64 UR4, c[0x0][0x118] ;  /* 0x0000460000047ab9 */ /* 0x000fe20000000a00 */
[----:B------:R-:W-:Y:S01]  /*0030*/  BSSY B0, `(.L_x_0) ;  /* 0x000000a000007945 */ /* 0x000fe20003800000 */
[----:B------:R-:W-:Y:S01]  /*0040*/  MOV R7, 0x2 ;  /* 0x0000000200077802 */ /* 0x000fe20000000f00 */
[----:B------:R-:W1:Y:S01]  /*0050*/  S2R R3, SR_CTAID.X ;  /* 0x0000000000037919 */ /* 0x000e620000002500 */
[----:B------:R-:W-:Y:S02]  /*0060*/  PRMT R2, RZ, 0x7610, R2 ;  /* 0x00007610ff027816 */ /* 0x000fe40000000002 */
[----:B0-----:R-:W-:-:S04]  /*0070*/  LOP3.LUT R0, R0, 0x7f, RZ, 0xc0, !PT ;  /* 0x0000007f00007812 */ /* 0x001fc800078ec0ff */
[----:B-1----:R-:W-:-:S04]  /*0080*/  LEA R0, R3, R0, 0x7 ;  /* 0x0000000003007211 */ /* 0x002fc800078e38ff */
[----:B------:R-:W-:-:S13]  /*0090*/  ISETP.GE.AND P0, PT, R0, 0x6e00, PT ;  /* 0x00006e000000780c */ /* 0x000fda0003f06270 */
[----:B------:R-:W-:Y:S05]  /*00a0*/  @P0 BRA `(.L_x_1) ;  /* 0x0000002000000947 */ /* 0x000fea0003800000 */
[----:B------:R-:W-:-:S06]  /*00b0*/  IMAD.WIDE R2, R0, R7, c[0x0][0x160] ;  /* 0x0000580000027625 */ /* 0x000fcc00078e0207 */
[----:B------:R0:W5:Y:S02]  /*00c0*/  LDG.E.U16 R2, [R2.64] ;  /* 0x0000000402027981 */ /* 0x000164000c1e1500 */
.L_x_1:
[----:B------:R-:W-:Y:S05]  /*00d0*/  BSYNC B0 ;  /* 0x0000000000007941 */ /* 0x000fea0003800000 */
.L_x_0:
[----:B-----5:R-:W-:Y:S01]  /*00e0*/  HADD2.F32 R2, -RZ, R2.H0_H0 ;  /* 0x20000002ff027230 */ /* 0x020fe20000004100 */
[----:B------:R-:W-:-:S04]  /*00f0*/  MOV R5, 0x3e800000 ;  /* 0x3e80000000057802 */ /* 0x000fc80000000f00 */
[----:B0-----:R-:W-:-:S04]  /*0100*/  FADD R3, RZ, -R2 ;  /* 0x80000002ff037221 */ /* 0x001fc80000000000 */
[----:B------:R-:W-:-:S05]  /*0110*/  FMUL R3, R3, 1.4426950216293334961 ;  /* 0x3fb8aa3b03037820 */ /* 0x000fca0000400000 */
[----:B------:R-:W-:-:S13]  /*0120*/  FSETP.GEU.AND P1, PT, R3, -126, PT ;  /* 0xc2fc00000300780b */ /* 0x000fda0003f2e000 */
[----:B------:R-:W-:-:S04]  /*0130*/  @!P1 FMUL R3, R3, 0.5 ;  /* 0x3f00000003039820 */ /* 0x000fc80000400000 */
[----:B------:R-:W0:Y:S02]  /*0140*/  MUFU.EX2 R4, R3 ;  /* 0x0000000300047308 */ /* 0x000e240000000800 */
[----:B0-----:R-:W-:-:S04]  /*0150*/  @!P1 FMUL R4, R4, R4 ;  /* 0x0000000404049220 */ /* 0x001fc80000400000 */
[----:B------:R-:W-:-:S05]  /*0160*/  FADD R4, R4, 1 ;  /* 0x3f80000004047421 */ /* 0x000fca0000000000 */
[----:B------:R-:W-:-:S04]  /*0170*/  FSETP.GT.AND P1, PT, R4, 8.50705917302346158658e+37, PT ;  /* 0x7e8000000400780b */ /* 0x000fc80003f24000 */
[----:B------:R-:W-:-:S09]  /*0180*/  FSEL R5, R5, 1, P1 ;  /* 0x3f80000005057808 */ /* 0x000fd20000800000 */
[----:B------:R-:W-:-:S06]  /*0190*/  @P1 FMUL R4, R4, 0.25 ;  /* 0x3e80000004041820 */ /* 0x000fcc0000400000 */
[----:B------:R-:W0:Y:S02]  /*01a0*/  MUFU.RCP R4, R4 ;  /* 0x0000000400047308 */ /* 0x000e240000001000 */
[----:B0-----:R-:W-:-:S04]  /*01b0*/  FMUL R5, R4, R5 ;  /* 0x0000000504057220 */ /* 0x001fc80000400000 */
[----:B------:R-:W-:Y:S01]  /*01c0*/  FMUL R5, R2, R5 ;  /* 0x0000000502057220 */ /* 0x000fe20000400000 */
[----:B------:R-:W-:Y:S06]  /*01d0*/  @P0 EXIT ;  /* 0x000000000000094d */ /* 0x000fec0003800000 */
[----:B------:R-:W-:Y:S01]  /*01e0*/  F2FP.F16.F32.PACK_AB R5, RZ, R5 ;  /* 0x00000005ff05723e */ /* 0x000fe200000000ff */
[----:B------:R-:W-:-:S05]  /*01f0*/  IMAD.WIDE R2, R0, R7, c[0x0][0x168] ;  /* 0x00005a0000027625 */ /* 0x000fca00078e0207 */
[----:B------:R-:W-:Y:S01]  /*0200*/  STG.E.U16 [R2.64], R5 ;  /* 0x0000000502007986 */ /* 0x000fe2000c101504 */
[----:B------:R-:W-:Y:S05]  /*0210*/  EXIT ;  /* 0x000000000000794d */ /* 0x000fea0003800000 */
.L_x_2:
[----:B------:R-:W-:-:S00]  /*0220*/  BRA `(.L_x_2) ;  /* 0xfffffff000007947 */ /* 0x000fc0000383ffff */
[----:B------:R-:W-:-:S00]  /*0230*/  NOP ;  /* 0x0000000000007918 */ /* 0x000fc00000000000 */
        /* <DEDUP_REMOVED lines=12> */
.L_x_3:
